//
// Generated by NVIDIA NVVM Compiler
//
// Compiler Build ID: CL-36424714
// Cuda compilation tools, release 13.0, V13.0.88
// Based on NVVM 20.0.0
//

.version 9.0
.target sm_100
.address_size 64

	// .globl	_Z14warpInfoKernelv
.extern .func  (.param .b32 func_retval0) vprintf
(
	.param .b64 vprintf_param_0,
	.param .b64 vprintf_param_1
)
;
.global .align 1 .b8 $str[51] = {84, 104, 114, 101, 97, 100, 32, 37, 100, 58, 32, 69, 118, 101, 110, 32, 105, 110, 100, 101, 120, 44, 32, 101, 120, 101, 99, 117, 116, 105, 110, 103, 32, 98, 114, 97, 110, 99, 104, 32, 65, 32, 87, 97, 114, 112, 32, 37, 100, 10};
.global .align 1 .b8 $str$1[50] = {84, 104, 114, 101, 97, 100, 32, 37, 100, 58, 32, 79, 100, 100, 32, 105, 110, 100, 101, 120, 44, 32, 101, 120, 101, 99, 117, 116, 105, 110, 103, 32, 98, 114, 97, 110, 99, 104, 32, 66, 32, 87, 97, 114, 112, 32, 37, 100, 10};

.visible .entry _Z14warpInfoKernelv()
{
	.local .align 8 .b8 	__local_depot0[8];
	.reg .b64 	%SP;
	.reg .b64 	%SPL;
	.reg .pred 	%p<2>;
	.reg .b32 	%r<11>;
	.reg .b64 	%rd<9>;

	mov.u64 	%SPL, __local_depot0;
	cvta.local.u64 	%SP, %SPL;
	add.u64 	%rd2, %SP, 0;
	add.u64 	%rd1, %SPL, 0;
	mov.u32 	%r3, %tid.x;
	mov.u32 	%r4, %ctaid.x;
	mov.u32 	%r5, %ntid.x;
	mad.lo.s32 	%r1, %r4, %r5, %r3;
	shr.u32 	%r2, %r3, 5;
	and.b32  	%r6, %r3, 1;
	setp.eq.b32 	%p1, %r6, 1;
	@%p1 bra 	$L__BB0_2;
	st.local.v2.u32 	[%rd1], {%r1, %r2};
	mov.u64 	%rd6, $str;
	cvta.global.u64 	%rd7, %rd6;
	{ // callseq 1, 0
	.param .b64 param0;
	st.param.b64 	[param0], %rd7;
	.param .b64 param1;
	st.param.b64 	[param1], %rd2;
	.param .b32 retval0;
	call.uni (retval0), 
	vprintf, 
	(
	param0, 
	param1
	);
	ld.param.b32 	%r9, [retval0];
	} // callseq 1
	bra.uni 	$L__BB0_3;
$L__BB0_2:
	st.local.v2.u32 	[%rd1], {%r1, %r2};
	mov.u64 	%rd3, $str$1;
	cvta.global.u64 	%rd4, %rd3;
	{ // callseq 0, 0
	.param .b64 param0;
	st.param.b64 	[param0], %rd4;
	.param .b64 param1;
	st.param.b64 	[param1], %rd2;
	.param .b32 retval0;
	call.uni (retval0), 
	vprintf, 
	(
	param0, 
	param1
	);
	ld.param.b32 	%r7, [retval0];
	} // callseq 0
$L__BB0_3:
	ret;

}
	// .globl	_Z14warpInfoKerne2v
.visible .entry _Z14warpInfoKerne2v()
{
	.local .align 8 .b8 	__local_depot1[8];
	.reg .b64 	%SP;
	.reg .b64 	%SPL;
	.reg .pred 	%p<2>;
	.reg .b32 	%r<11>;
	.reg .b64 	%rd<9>;

	mov.u64 	%SPL, __local_depot1;
	cvta.local.u64 	%SP, %SPL;
	add.u64 	%rd2, %SP, 0;
	add.u64 	%rd1, %SPL, 0;
	mov.u32 	%r3, %tid.x;
	mov.u32 	%r4, %ctaid.x;
	mov.u32 	%r5, %ntid.x;
	mad.lo.s32 	%r1, %r4, %r5, %r3;
	shr.u32 	%r2, %r3, 5;
	and.b32  	%r6, %r3, 32;
	setp.ne.s32 	%p1, %r6, 0;
	@%p1 bra 	$L__BB1_2;
	st.local.v2.u32 	[%rd1], {%r1, %r2};
	mov.u64 	%rd6, $str;
	cvta.global.u64 	%rd7, %rd6;
	{ // callseq 3, 0
	.param .b64 param0;
	st.param.b64 	[param0], %rd7;
	.param .b64 param1;
	st.param.b64 	[param1], %rd2;
	.param .b32 retval0;
	call.uni (retval0), 
	vprintf, 
	(
	param0, 
	param1
	);
	ld.param.b32 	%r9, [retval0];
	} // callseq 3
	bra.uni 	$L__BB1_3;
$L__BB1_2:
	st.local.v2.u32 	[%rd1], {%r1, %r2};
	mov.u64 	%rd3, $str$1;
	cvta.global.u64 	%rd4, %rd3;
	{ // callseq 2, 0
	.param .b64 param0;
	st.param.b64 	[param0], %rd4;
	.param .b64 param1;
	st.param.b64 	[param1], %rd2;
	.param .b32 retval0;
	call.uni (retval0), 
	vprintf, 
	(
	param0, 
	param1
	);
	ld.param.b32 	%r7, [retval0];
	} // callseq 2
$L__BB1_3:
	ret;

}


// ===== COMPILED SASS (sm_100) =====

	.target	sm_100

	.elftype	@"ET_EXEC"


//--------------------- .note.nv.tkinfo           --------------------------
	.section	.note.nv.tkinfo,"",@"SHT_NOTE"
	.sectionflags	@"SHF_NOTE_NV_TKINFO"
	.tkinfo
        /*0018*/ 	.word	0x00000002
        /*0030*/ 	.string	""
        /*0030*/ 	.string	"ptxas"
        /*0030*/ 	.string	"Cuda compilation tools, release 13.0, V13.0.88"
        /*0030*/ 	.string	"Build cuda_13.0.r13.0/compiler.36424714_0"
        /*0030*/ 	.string	"-arch sm_100 -m 64 "



//--------------------- .note.nv.cuinfo           --------------------------
	.section	.note.nv.cuinfo,"",@"SHT_NOTE"
	.sectionflags	@"SHF_NOTE_NV_CUINFO"
        /*0018*/ 	.short	0x0002
        /*001a*/ 	.short	0x0064
        /*001c*/ 	.short	0x0082
	.zero		2


//--------------------- .nv.info                  --------------------------
	.section	.nv.info,"",@"SHT_CUDA_INFO"
	.align	4


	//----- nvinfo : EIATTR_REGCOUNT
	.align		4
        /*0000*/ 	.byte	0x04, 0x2f
        /*0002*/ 	.short	(.L_3 - .L_2)
	.align		4
.L_2:
        /*0004*/ 	.word	index@(_Z14warpInfoKernelv)
        /*0008*/ 	.word	0x00000018


	//----- nvinfo : EIATTR_FRAME_SIZE
	.align		4
.L_3:
        /*000c*/ 	.byte	0x04, 0x11
        /*000e*/ 	.short	(.L_5 - .L_4)
	.align		4
.L_4:
        /*0010*/ 	.word	index@(_Z14warpInfoKernelv)
        /*0014*/ 	.word	0x00000008


	//----- nvinfo : EIATTR_REGCOUNT
	.align		4
.L_5:
        /*0018*/ 	.byte	0x04, 0x2f
        /*001a*/ 	.short	(.L_7 - .L_6)
	.align		4
.L_6:
        /*001c*/ 	.word	index@(_Z14warpInfoKerne2v)
        /*0020*/ 	.word	0x00000018


	//----- nvinfo : EIATTR_FRAME_SIZE
	.align		4
.L_7:
        /*0024*/ 	.byte	0x04, 0x11
        /*0026*/ 	.short	(.L_9 - .L_8)
	.align		4
.L_8:
        /*0028*/ 	.word	index@(_Z14warpInfoKerne2v)
        /*002c*/ 	.word	0x00000008


	//----- nvinfo : EIATTR_MIN_STACK_SIZE
	.align		4
.L_9:
        /*0030*/ 	.byte	0x04, 0x12
        /*0032*/ 	.short	(.L_11 - .L_10)
	.align		4
.L_10:
        /*0034*/ 	.word	index@(_Z14warpInfoKerne2v)
        /*0038*/ 	.word	0x00000008


	//----- nvinfo : EIATTR_MIN_STACK_SIZE
	.align		4
.L_11:
        /*003c*/ 	.byte	0x04, 0x12
        /*003e*/ 	.short	(.L_13 - .L_12)
	.align		4
.L_12:
        /*0040*/ 	.word	index@(_Z14warpInfoKernelv)
        /*0044*/ 	.word	0x00000008
.L_13:


//--------------------- .nv.compat                --------------------------
	.section	.nv.compat,"",@"SHT_CUDA_COMPAT_INFO"
	.align	4
        /*0000*/ 	.byte	0x02, 0x09, 0x00, 0x00, 0x02, 0x02, 0x01, 0x00, 0x02, 0x05, 0x05, 0x00, 0x03, 0x07, 0x01, 0x01
        /*0010*/ 	.byte	0x02, 0x03, 0x00, 0x00, 0x02, 0x06, 0x01, 0x00, 0x04, 0x0b, 0x08, 0x00, 0x09, 0x00, 0x00, 0x00
        /*0020*/ 	.byte	0x00, 0x00, 0x00, 0x00


//--------------------- .nv.info._Z14warpInfoKerne2v --------------------------
	.section	.nv.info._Z14warpInfoKerne2v,"",@"SHT_CUDA_INFO"
	.sectionflags	@""
	.align	4


	//----- nvinfo : EIATTR_CUDA_API_VERSION
	.align		4
        /*0000*/ 	.byte	0x04, 0x37
        /*0002*/ 	.short	(.L_15 - .L_14)
.L_14:
        /*0004*/ 	.word	0x00000082


	//----- nvinfo : EIATTR_SPARSE_MMA_MASK
	.align		4
.L_15:
        /*0008*/ 	.byte	0x03, 0x50
        /*000a*/ 	.short	0x0000


	//----- nvinfo : EIATTR_MAXREG_COUNT
	.align		4
        /*000c*/ 	.byte	0x03, 0x1b
        /*000e*/ 	.short	0x00ff


	//----- nvinfo : EIATTR_EXTERNS
	.align		4
        /*0010*/ 	.byte	0x04, 0x0f
        /*0012*/ 	.short	(.L_17 - .L_16)


	//   ....[0]....
	.align		4
.L_16:
        /*0014*/ 	.word	index@(vprintf)


	//----- nvinfo : EIATTR_MERCURY_ISA_VERSION
	.align		4
.L_17:
        /*0018*/ 	.byte	0x03, 0x5f
        /*001a*/ 	.short	0x0101


	//----- nvinfo : EIATTR_VRC_CTA_INIT_COUNT
	.align		4
        /*001c*/ 	.byte	0x02, 0x4a
	.zero		1
	.zero		1


	//----- nvinfo : EIATTR_SYSCALL_OFFSETS
	.align		4
        /*0020*/ 	.byte	0x04, 0x46
        /*0022*/ 	.short	(.L_19 - .L_18)


	//   ....[0]....
.L_18:
        /*0024*/ 	.word	0x00000140


	//   ....[1]....
        /*0028*/ 	.word	0x000001d0


	//----- nvinfo : EIATTR_EXIT_INSTR_OFFSETS
	.align		4
.L_19:
        /*002c*/ 	.byte	0x04, 0x1c
        /*002e*/ 	.short	(.L_21 - .L_20)


	//   ....[0]....
.L_20:
        /*0030*/ 	.word	0x00000150


	//   ....[1]....
        /*0034*/ 	.word	0x000001e0


	//----- nvinfo : EIATTR_CRS_STACK_SIZE
	.align		4
.L_21:
        /*0038*/ 	.byte	0x04, 0x1e
        /*003a*/ 	.short	(.L_23 - .L_22)
.L_22:
        /*003c*/ 	.word	0x00000000


	//----- nvinfo : EIATTR_SW_WAR
	.align		4
.L_23:
        /*0040*/ 	.byte	0x04, 0x36
        /*0042*/ 	.short	(.L_25 - .L_24)
.L_24:
        /*0044*/ 	.word	0x00000008
.L_25:


//--------------------- .nv.info._Z14warpInfoKernelv --------------------------
	.section	.nv.info._Z14warpInfoKernelv,"",@"SHT_CUDA_INFO"
	.sectionflags	@""
	.align	4


	//----- nvinfo : EIATTR_CUDA_API_VERSION
	.align		4
        /*0000*/ 	.byte	0x04, 0x37
        /*0002*/ 	.short	(.L_27 - .L_26)
.L_26:
        /*0004*/ 	.word	0x00000082


	//----- nvinfo : EIATTR_SPARSE_MMA_MASK
	.align		4
.L_27:
        /*0008*/ 	.byte	0x03, 0x50
        /*000a*/ 	.short	0x0000


	//----- nvinfo : EIATTR_MAXREG_COUNT
	.align		4
        /*000c*/ 	.byte	0x03, 0x1b
        /*000e*/ 	.short	0x00ff


	//----- nvinfo : EIATTR_EXTERNS
	.align		4
        /*0010*/ 	.byte	0x04, 0x0f
        /*0012*/ 	.short	(.L_29 - .L_28)


	//   ....[0]....
	.align		4
.L_28:
        /*0014*/ 	.word	index@(vprintf)


	//----- nvinfo : EIATTR_MERCURY_ISA_VERSION
	.align		4
.L_29:
        /*0018*/ 	.byte	0x03, 0x5f
        /*001a*/ 	.short	0x0101


	//----- nvinfo : EIATTR_VRC_CTA_INIT_COUNT
	.align		4
        /*001c*/ 	.byte	0x02, 0x4a
	.zero		1
	.zero		1


	//----- nvinfo : EIATTR_SYSCALL_OFFSETS
	.align		4
        /*0020*/ 	.byte	0x04, 0x46
        /*0022*/ 	.short	(.L_31 - .L_30)


	//   ....[0]....
.L_30:
        /*0024*/ 	.word	0x00000150


	//   ....[1]....
        /*0028*/ 	.word	0x000001e0


	//----- nvinfo : EIATTR_EXIT_INSTR_OFFSETS
	.align		4
.L_31:
        /*002c*/ 	.byte	0x04, 0x1c
        /*002e*/ 	.short	(.L_33 - .L_32)


	//   ....[0]....
.L_32:
        /*0030*/ 	.word	0x00000160


	//   ....[1]....
        /*0034*/ 	.word	0x000001f0


	//----- nvinfo : EIATTR_CRS_STACK_SIZE
	.align		4
.L_33:
        /*0038*/ 	.byte	0x04, 0x1e
        /*003a*/ 	.short	(.L_35 - .L_34)
.L_34:
        /*003c*/ 	.word	0x00000000


	//----- nvinfo : EIATTR_SW_WAR
	.align		4
.L_35:
        /*0040*/ 	.byte	0x04, 0x36
        /*0042*/ 	.short	(.L_37 - .L_36)
.L_36:
        /*0044*/ 	.word	0x00000008
.L_37:


//--------------------- .nv.callgraph             --------------------------
	.section	.nv.callgraph,"",@"SHT_CUDA_CALLGRAPH"
	.align	4
	.sectionentsize	8
	.align		4
        /*0000*/ 	.word	0x00000000
	.align		4
        /*0004*/ 	.word	0xffffffff
	.align		4
        /*0008*/ 	.word	index@(_Z14warpInfoKerne2v)
	.align		4
        /*000c*/ 	.word	index@(vprintf)
	.align		4
        /*0010*/ 	.word	index@(_Z14warpInfoKernelv)
	.align		4
        /*0014*/ 	.word	index@(vprintf)
	.align		4
        /*0018*/ 	.word	0x00000000
	.align		4
        /*001c*/ 	.word	0xfffffffe
	.align		4
        /*0020*/ 	.word	0x00000000
	.align		4
        /*0024*/ 	.word	0xfffffffd
	.align		4
        /*0028*/ 	.word	0x00000000
	.align		4
        /*002c*/ 	.word	0xfffffffc


//--------------------- .nv.constant4             --------------------------
	.section	.nv.constant4,"a",@progbits
	.align	8
	.align		8
.nv.constant4:
        /*0000*/ 	.dword	vprintf
	.align		8
        /*0008*/ 	.dword	$str
	.align		8
        /*0010*/ 	.dword	$str$1


//--------------------- .text._Z14warpInfoKerne2v --------------------------
	.section	.text._Z14warpInfoKerne2v,"ax",@progbits
	.align	128
        .global         _Z14warpInfoKerne2v
        .type           _Z14warpInfoKerne2v,@function
        .size           _Z14warpInfoKerne2v,(.L_x_8 - _Z14warpInfoKerne2v)
        .other          _Z14warpInfoKerne2v,@"STO_CUDA_ENTRY STV_DEFAULT"
_Z14warpInfoKerne2v:
.text._Z14warpInfoKerne2v:
[----:B------:R-:W0:Y:S01]  /*0000*/  LDC R1, c[0x0][0x37c] ;  /* 0x0000df00ff017b82 */ /* 0x000e220000000800 */
[----:B------:R-:W1:Y:S01]  /*0010*/  S2R R3, SR_TID.X ;  /* 0x0000000000037919 */ /* 0x000e620000002100 */
[----:B------:R-:W2:Y:S06]  /*0020*/  LDCU UR5, c[0x0][0x2fc] ;  /* 0x00005f80ff0577ac */ /* 0x000eac0008000800 */
[----:B------:R-:W3:Y:S01]  /*0030*/  S2UR UR6, SR_CTAID.X ;  /* 0x00000000000679c3 */ /* 0x000ee20000002500 */
[----:B0-----:R-:W-:Y:S01]  /*0040*/  VIADD R1, R1, 0xfffffff8 ;  /* 0xfffffff801017836 */ /* 0x001fe20000000000 */
[----:B------:R-:W0:Y:S06]  /*0050*/  LDCU UR4, c[0x0][0x2f8] ;  /* 0x00005f00ff0477ac */ /* 0x000e2c0008000800 */
[----:B------:R-:W3:Y:S01]  /*0060*/  LDC R2, c[0x0][0x360] ;  /* 0x0000d800ff027b82 */ /* 0x000ee20000000800 */
[----:B0-----:R-:W-:-:S05]  /*0070*/  IADD3 R6, P1, PT, R1, UR4, RZ ;  /* 0x0000000401067c10 */ /* 0x001fca000ff3e0ff */
[----:B--2---:R-:W-:Y:S01]  /*0080*/  IMAD.X R7, RZ, RZ, UR5, P1 ;  /* 0x00000005ff077e24 */ /* 0x004fe200088e06ff */
[----:B-1----:R-:W-:Y:S01]  /*0090*/  LOP3.LUT P0, RZ, R3, 0x20, RZ, 0xc0, !PT ;  /* 0x0000002003ff7812 */ /* 0x002fe2000780c0ff */
[--C-:B---3--:R-:W-:Y:S01]  /*00a0*/  IMAD R2, R2, UR6, R3.reuse ;  /* 0x0000000602027c24 */ /* 0x108fe2000f8e0203 */
[----:B------:R-:W-:-:S11]  /*00b0*/  SHF.R.U32.HI R3, RZ, 0x5, R3 ;  /* 0x00000005ff037819 */ /* 0x000fd60000011603 */
[----:B------:R-:W-:Y:S05]  /*00c0*/  @P0 BRA `(.L_x_0) ;  /* 0x0000000000240947 */ /* 0x000fea0003800000 */
[----:B------:R-:W-:Y:S01]  /*00d0*/  MOV R0, 0x0 ;  /* 0x0000000000007802 */ /* 0x000fe20000000f00 */
[----:B------:R0:W-:Y:S01]  /*00e0*/  STL.64 [R1], R2 ;  /* 0x0000000201007387 */ /* 0x0001e20000100a00 */
[----:B------:R-:W1:Y:S02]  /*00f0*/  LDCU.64 UR4, c[0x4][0x8] ;  /* 0x01000100ff0477ac */ /* 0x000e640008000a00 */
[----:B------:R0:W2:Y:S01]  /*0100*/  LDC.64 R8, c[0x4][R0] ;  /* 0x0100000000087b82 */ /* 0x0000a20000000a00 */
[----:B-1----:R-:W-:Y:S02]  /*0110*/  IMAD.U32 R4, RZ, RZ, UR4 ;  /* 0x00000004ff047e24 */ /* 0x002fe4000f8e00ff */
[----:B0-----:R-:W-:-:S07]  /*0120*/  IMAD.U32 R5, RZ, RZ, UR5 ;  /* 0x00000005ff057e24 */ /* 0x001fce000f8e00ff */
[----:B------:R-:W-:-:S07]  /*0130*/  LEPC R20, `(.L_x_1) ;  /* 0x000000001014794e */ /* 0x000fce0000000000 */
[----:B--2---:R-:W-:Y:S05]  /*0140*/  CALL.ABS.NOINC R8 ;  /* 0x0000000008007343 */ /* 0x004fea0003c00000 */
.L_x_1:
[----:B------:R-:W-:Y:S05]  /*0150*/  EXIT ;  /* 0x000000000000794d */ /* 0x000fea0003800000 */
.L_x_0:
        /* <DEDUP_REMOVED lines=8> */
.L_x_2:
[----:B------:R-:W-:Y:S05]  /*01e0*/  EXIT ;  /* 0x000000000000794d */ /* 0x000fea0003800000 */
.L_x_3:
[----:B------:R-:W-:-:S00]  /*01f0*/  BRA `(.L_x_3) ;  /* 0xfffffffc00fc7947 */ /* 0x000fc0000383ffff */
[----:B------:R-:W-:-:S00]  /*0200*/  NOP ;  /* 0x0000000000007918 */ /* 0x000fc00000000000 */
[----:B------:R-:W-:-:S00]  /*0210*/  NOP ;  /* 0x0000000000007918 */ /* 0x000fc00000000000 */
[----:B------:R-:W-:-:S00]  /*0220*/  NOP ;  /* 0x0000000000007918 */ /* 0x000fc00000000000 */
[----:B------:R-:W-:-:S00]  /*0230*/  NOP ;  /* 0x0000000000007918 */ /* 0x000fc00000000000 */
[----:B------:R-:W-:-:S00]  /*0240*/  NOP ;  /* 0x0000000000007918 */ /* 0x000fc00000000000 */
[----:B------:R-:W-:-:S00]  /*0250*/  NOP ;  /* 0x0000000000007918 */ /* 0x000fc00000000000 */
[----:B------:R-:W-:-:S00]  /*0260*/  NOP ;  /* 0x0000000000007918 */ /* 0x000fc00000000000 */
[----:B------:R-:W-:-:S00]  /*0270*/  NOP ;  /* 0x0000000000007918 */ /* 0x000fc00000000000 */
.L_x_8:


//--------------------- .text._Z14warpInfoKernelv --------------------------
	.section	.text._Z14warpInfoKernelv,"ax",@progbits
	.align	128
        .global         _Z14warpInfoKernelv
        .type           _Z14warpInfoKernelv,@function
        .size           _Z14warpInfoKernelv,(.L_x_9 - _Z14warpInfoKernelv)
        .other          _Z14warpInfoKernelv,@"STO_CUDA_ENTRY STV_DEFAULT"
_Z14warpInfoKernelv:
.text._Z14warpInfoKernelv:
        /* <DEDUP_REMOVED lines=9> */
[----:B-1----:R-:W-:Y:S01]  /*0090*/  LOP3.LUT R0, R3, 0x1, RZ, 0xc0, !PT ;  /* 0x0000000103007812 */ /* 0x002fe200078ec0ff */
[--C-:B---3--:R-:W-:Y:S01]  /*00a0*/  IMAD R2, R2, UR6, R3.reuse ;  /* 0x0000000602027c24 */ /* 0x108fe2000f8e0203 */
[----:B------:R-:W-:Y:S02]  /*00b0*/  SHF.R.U32.HI R3, RZ, 0x5, R3 ;  /* 0x00000005ff037819 */ /* 0x000fe40000011603 */
[----:B------:R-:W-:-:S13]  /*00c0*/  ISETP.NE.U32.AND P0, PT, R0, 0x1, PT ;  /* 0x000000010000780c */ /* 0x000fda0003f05070 */
[----:B------:R-:W-:Y:S05]  /*00d0*/  @!P0 BRA `(.L_x_4) ;  /* 0x0000000000248947 */ /* 0x000fea0003800000 */
        /* <DEDUP_REMOVED lines=8> */
.L_x_5:
[----:B------:R-:W-:Y:S05]  /*0160*/  EXIT ;  /* 0x000000000000794d */ /* 0x000fea0003800000 */
.L_x_4:
        /* <DEDUP_REMOVED lines=8> */
.L_x_6:
[----:B------:R-:W-:Y:S05]  /*01f0*/  EXIT ;  /* 0x000000000000794d */ /* 0x000fea0003800000 */
.L_x_7:
        /* <DEDUP_REMOVED lines=16> */
.L_x_9:


//--------------------- .nv.global.init           --------------------------
	.section	.nv.global.init,"aw",@progbits
.nv.global.init:
	.type		$str$1,@object
	.size		$str$1,($str - $str$1)
$str$1:
        /*0000*/ 	.byte	0x54, 0x68, 0x72, 0x65, 0x61, 0x64, 0x20, 0x25, 0x64, 0x3a, 0x20, 0x4f, 0x64, 0x64, 0x20, 0x69
        /*0010*/ 	.byte	0x6e, 0x64, 0x65, 0x78, 0x2c, 0x20, 0x65, 0x78, 0x65, 0x63, 0x75, 0x74, 0x69, 0x6e, 0x67, 0x20
        /*0020*/ 	.byte	0x62, 0x72, 0x61, 0x6e, 0x63, 0x68, 0x20, 0x42, 0x20, 0x57, 0x61, 0x72, 0x70, 0x20, 0x25, 0x64
        /*0030*/ 	.byte	0x0a, 0x00
	.type		$str,@object
	.size		$str,(.L_0 - $str)
$str:
        /*0032*/ 	.byte	0x54, 0x68, 0x72, 0x65, 0x61, 0x64, 0x20, 0x25, 0x64, 0x3a, 0x20, 0x45, 0x76, 0x65, 0x6e, 0x20
        /*0042*/ 	.byte	0x69, 0x6e, 0x64, 0x65, 0x78, 0x2c, 0x20, 0x65, 0x78, 0x65, 0x63, 0x75, 0x74, 0x69, 0x6e, 0x67
        /*0052*/ 	.byte	0x20, 0x62, 0x72, 0x61, 0x6e, 0x63, 0x68, 0x20, 0x41, 0x20, 0x57, 0x61, 0x72, 0x70, 0x20, 0x25
        /*0062*/ 	.byte	0x64, 0x0a, 0x00
.L_0:


//--------------------- .nv.shared.reserved.0     --------------------------
	.section	.nv.shared.reserved.0,"aw",@nobits
	.weak		__nv_reservedSMEM_offset_0_alias
	.size		__nv_reservedSMEM_offset_0_alias, 0, 64
	.other		__nv_reservedSMEM_offset_0_alias,@"STO_CUDA_RESERVED_SHARED STV_DEFAULT"
__nv_reservedSMEM_offset_0_alias:
	.zero		0
	.zero		64


//--------------------- .nv.constant0._Z14warpInfoKerne2v --------------------------
	.section	.nv.constant0._Z14warpInfoKerne2v,"a",@progbits
	.sectionflags	@""
	.align	4
.nv.constant0._Z14warpInfoKerne2v:
	.zero		896


//--------------------- .nv.constant0._Z14warpInfoKernelv --------------------------
	.section	.nv.constant0._Z14warpInfoKernelv,"a",@progbits
	.sectionflags	@""
	.align	4
.nv.constant0._Z14warpInfoKernelv:
	.zero		896


//--------------------- SYMBOLS --------------------------

	.type		.nv.reservedSmem.offset0,@object
	.size		.nv.reservedSmem.offset0,0x4
	.type		vprintf,@function
